//
// Generated by NVIDIA NVVM Compiler
//
// Compiler Build ID: CL-36424714
// Cuda compilation tools, release 13.0, V13.0.88
// Based on NVVM 20.0.0
//

.version 9.0
.target sm_100
.address_size 64

	// .globl	_Z14compareAndSwapPiiii

.visible .entry _Z14compareAndSwapPiiii(
	.param .u64 .ptr .align 1 _Z14compareAndSwapPiiii_param_0,
	.param .u32 _Z14compareAndSwapPiiii_param_1,
	.param .u32 _Z14compareAndSwapPiiii_param_2,
	.param .u32 _Z14compareAndSwapPiiii_param_3
)
{
	.reg .pred 	%p<7>;
	.reg .b32 	%r<17>;
	.reg .b64 	%rd<11>;

	ld.param.u64 	%rd6, [_Z14compareAndSwapPiiii_param_0];
	ld.param.u32 	%r10, [_Z14compareAndSwapPiiii_param_1];
	ld.param.u32 	%r11, [_Z14compareAndSwapPiiii_param_2];
	ld.param.u32 	%r12, [_Z14compareAndSwapPiiii_param_3];
	cvta.to.global.u64 	%rd1, %rd6;
	mov.u32 	%r13, %tid.x;
	mov.u32 	%r1, %ntid.x;
	mov.u32 	%r14, %ctaid.x;
	mad.lo.s32 	%r16, %r1, %r14, %r13;
	setp.ge.s32 	%p1, %r16, %r10;
	@%p1 bra 	$L__BB0_8;
$L__BB0_1:
	xor.b32  	%r4, %r16, %r12;
	setp.le.s32 	%p2, %r4, %r16;
	@%p2 bra 	$L__BB0_7;
	and.b32  	%r15, %r16, %r11;
	setp.ne.s32 	%p3, %r15, 0;
	@%p3 bra 	$L__BB0_5;
	mul.wide.s32 	%rd9, %r16, 4;
	add.s64 	%rd2, %rd1, %rd9;
	ld.global.u32 	%r5, [%rd2];
	mul.wide.s32 	%rd10, %r4, 4;
	add.s64 	%rd3, %rd1, %rd10;
	ld.global.u32 	%r6, [%rd3];
	setp.le.s32 	%p5, %r5, %r6;
	@%p5 bra 	$L__BB0_7;
	st.global.u32 	[%rd2], %r6;
	st.global.u32 	[%rd3], %r5;
	bra.uni 	$L__BB0_7;
$L__BB0_5:
	mul.wide.s32 	%rd7, %r16, 4;
	add.s64 	%rd4, %rd1, %rd7;
	ld.global.u32 	%r7, [%rd4];
	mul.wide.s32 	%rd8, %r4, 4;
	add.s64 	%rd5, %rd1, %rd8;
	ld.global.u32 	%r8, [%rd5];
	setp.ge.s32 	%p4, %r7, %r8;
	@%p4 bra 	$L__BB0_7;
	st.global.u32 	[%rd4], %r8;
	st.global.u32 	[%rd5], %r7;
$L__BB0_7:
	add.s32 	%r16, %r16, %r1;
	setp.lt.s32 	%p6, %r16, %r10;
	@%p6 bra 	$L__BB0_1;
$L__BB0_8:
	ret;

}


// ===== COMPILED SASS (sm_100) =====

	.target	sm_100

	.elftype	@"ET_EXEC"


//--------------------- .note.nv.tkinfo           --------------------------
	.section	.note.nv.tkinfo,"",@"SHT_NOTE"
	.sectionflags	@"SHF_NOTE_NV_TKINFO"
	.tkinfo
        /*0018*/ 	.word	0x00000002
        /*0030*/ 	.string	""
        /*0030*/ 	.string	"ptxas"
        /*0030*/ 	.string	"Cuda compilation tools, release 13.0, V13.0.88"
        /*0030*/ 	.string	"Build cuda_13.0.r13.0/compiler.36424714_0"
        /*0030*/ 	.string	"-arch sm_100 -m 64 "



//--------------------- .note.nv.cuinfo           --------------------------
	.section	.note.nv.cuinfo,"",@"SHT_NOTE"
	.sectionflags	@"SHF_NOTE_NV_CUINFO"
        /*0018*/ 	.short	0x0002
        /*001a*/ 	.short	0x0064
        /*001c*/ 	.short	0x0082
	.zero		2


//--------------------- .nv.info                  --------------------------
	.section	.nv.info,"",@"SHT_CUDA_INFO"
	.align	4


	//----- nvinfo : EIATTR_REGCOUNT
	.align		4
        /*0000*/ 	.byte	0x04, 0x2f
        /*0002*/ 	.short	(.L_1 - .L_0)
	.align		4
.L_0:
        /*0004*/ 	.word	index@(_Z14compareAndSwapPiiii)
        /*0008*/ 	.word	0x0000000c


	//----- nvinfo : EIATTR_FRAME_SIZE
	.align		4
.L_1:
        /*000c*/ 	.byte	0x04, 0x11
        /*000e*/ 	.short	(.L_3 - .L_2)
	.align		4
.L_2:
        /*0010*/ 	.word	index@(_Z14compareAndSwapPiiii)
        /*0014*/ 	.word	0x00000000


	//----- nvinfo : EIATTR_MIN_STACK_SIZE
	.align		4
.L_3:
        /*0018*/ 	.byte	0x04, 0x12
        /*001a*/ 	.short	(.L_5 - .L_4)
	.align		4
.L_4:
        /*001c*/ 	.word	index@(_Z14compareAndSwapPiiii)
        /*0020*/ 	.word	0x00000000
.L_5:


//--------------------- .nv.compat                --------------------------
	.section	.nv.compat,"",@"SHT_CUDA_COMPAT_INFO"
	.align	4
        /*0000*/ 	.byte	0x02, 0x09, 0x00, 0x00, 0x02, 0x02, 0x01, 0x00, 0x02, 0x05, 0x05, 0x00, 0x03, 0x07, 0x01, 0x01
        /*0010*/ 	.byte	0x02, 0x03, 0x00, 0x00, 0x02, 0x06, 0x01, 0x00, 0x04, 0x0b, 0x08, 0x00, 0x09, 0x00, 0x00, 0x00
        /*0020*/ 	.byte	0x00, 0x00, 0x00, 0x00


//--------------------- .nv.info._Z14compareAndSwapPiiii --------------------------
	.section	.nv.info._Z14compareAndSwapPiiii,"",@"SHT_CUDA_INFO"
	.sectionflags	@""
	.align	4


	//----- nvinfo : EIATTR_CUDA_API_VERSION
	.align		4
        /*0000*/ 	.byte	0x04, 0x37
        /*0002*/ 	.short	(.L_7 - .L_6)
.L_6:
        /*0004*/ 	.word	0x00000082


	//----- nvinfo : EIATTR_KPARAM_INFO
	.align		4
.L_7:
        /*0008*/ 	.byte	0x04, 0x17
        /*000a*/ 	.short	(.L_9 - .L_8)
.L_8:
        /*000c*/ 	.word	0x00000000
        /*0010*/ 	.short	0x0003
        /*0012*/ 	.short	0x0010
        /*0014*/ 	.byte	0x00, 0xf0, 0x11, 0x00


	//----- nvinfo : EIATTR_KPARAM_INFO
	.align		4
.L_9:
        /*0018*/ 	.byte	0x04, 0x17
        /*001a*/ 	.short	(.L_11 - .L_10)
.L_10:
        /*001c*/ 	.word	0x00000000
        /*0020*/ 	.short	0x0002
        /*0022*/ 	.short	0x000c
        /*0024*/ 	.byte	0x00, 0xf0, 0x11, 0x00


	//----- nvinfo : EIATTR_KPARAM_INFO
	.align		4
.L_11:
        /*0028*/ 	.byte	0x04, 0x17
        /*002a*/ 	.short	(.L_13 - .L_12)
.L_12:
        /*002c*/ 	.word	0x00000000
        /*0030*/ 	.short	0x0001
        /*0032*/ 	.short	0x0008
        /*0034*/ 	.byte	0x00, 0xf0, 0x11, 0x00


	//----- nvinfo : EIATTR_KPARAM_INFO
	.align		4
.L_13:
        /*0038*/ 	.byte	0x04, 0x17
        /*003a*/ 	.short	(.L_15 - .L_14)
.L_14:
        /*003c*/ 	.word	0x00000000
        /*0040*/ 	.short	0x0000
        /*0042*/ 	.short	0x0000
        /*0044*/ 	.byte	0x00, 0xf5, 0x21, 0x00


	//----- nvinfo : EIATTR_SPARSE_MMA_MASK
	.align		4
.L_15:
        /*0048*/ 	.byte	0x03, 0x50
        /*004a*/ 	.short	0x0000


	//----- nvinfo : EIATTR_MAXREG_COUNT
	.align		4
        /*004c*/ 	.byte	0x03, 0x1b
        /*004e*/ 	.short	0x00ff


	//----- nvinfo : EIATTR_MERCURY_ISA_VERSION
	.align		4
        /*0050*/ 	.byte	0x03, 0x5f
        /*0052*/ 	.short	0x0101


	//----- nvinfo : EIATTR_VRC_CTA_INIT_COUNT
	.align		4
        /*0054*/ 	.byte	0x02, 0x4a
	.zero		1
	.zero		1


	//----- nvinfo : EIATTR_EXIT_INSTR_OFFSETS
	.align		4
        /*0058*/ 	.byte	0x04, 0x1c
        /*005a*/ 	.short	(.L_17 - .L_16)


	//   ....[0]....
.L_16:
        /*005c*/ 	.word	0x00000070


	//   ....[1]....
        /*0060*/ 	.word	0x00000270


	//----- nvinfo : EIATTR_CRS_STACK_SIZE
	.align		4
.L_17:
        /*0064*/ 	.byte	0x04, 0x1e
        /*0066*/ 	.short	(.L_19 - .L_18)
.L_18:
        /*0068*/ 	.word	0x00000000


	//----- nvinfo : EIATTR_CBANK_PARAM_SIZE
	.align		4
.L_19:
        /*006c*/ 	.byte	0x03, 0x19
        /*006e*/ 	.short	0x0014


	//----- nvinfo : EIATTR_PARAM_CBANK
	.align		4
        /*0070*/ 	.byte	0x04, 0x0a
        /*0072*/ 	.short	(.L_21 - .L_20)
	.align		4
.L_20:
        /*0074*/ 	.word	index@(.nv.constant0._Z14compareAndSwapPiiii)
        /*0078*/ 	.short	0x0380
        /*007a*/ 	.short	0x0014


	//----- nvinfo : EIATTR_SW_WAR
	.align		4
.L_21:
        /*007c*/ 	.byte	0x04, 0x36
        /*007e*/ 	.short	(.L_23 - .L_22)
.L_22:
        /*0080*/ 	.word	0x00000008
.L_23:


//--------------------- .nv.callgraph             --------------------------
	.section	.nv.callgraph,"",@"SHT_CUDA_CALLGRAPH"
	.align	4
	.sectionentsize	8
	.align		4
        /*0000*/ 	.word	0x00000000
	.align		4
        /*0004*/ 	.word	0xffffffff
	.align		4
        /*0008*/ 	.word	0x00000000
	.align		4
        /*000c*/ 	.word	0xfffffffe
	.align		4
        /*0010*/ 	.word	0x00000000
	.align		4
        /*0014*/ 	.word	0xfffffffd
	.align		4
        /*0018*/ 	.word	0x00000000
	.align		4
        /*001c*/ 	.word	0xfffffffc


//--------------------- .text._Z14compareAndSwapPiiii --------------------------
	.section	.text._Z14compareAndSwapPiiii,"ax",@progbits
	.align	128
        .global         _Z14compareAndSwapPiiii
        .type           _Z14compareAndSwapPiiii,@function
        .size           _Z14compareAndSwapPiiii,(.L_x_5 - _Z14compareAndSwapPiiii)
        .other          _Z14compareAndSwapPiiii,@"STO_CUDA_ENTRY STV_DEFAULT"
_Z14compareAndSwapPiiii:
.text._Z14compareAndSwapPiiii:
[----:B------:R-:W-:Y:S01]  /*0000*/  LDC R1, c[0x0][0x37c] ;  /* 0x0000df00ff017b82 */ /* 0x000fe20000000800 */
[----:B------:R-:W0:Y:S01]  /*0010*/  S2R R0, SR_TID.X ;  /* 0x0000000000007919 */ /* 0x000e220000002100 */
[----:B------:R-:W0:Y:S01]  /*0020*/  LDCU UR6, c[0x0][0x360] ;  /* 0x00006c00ff0677ac */ /* 0x000e220008000800 */
[----:B------:R-:W0:Y:S01]  /*0030*/  S2R R3, SR_CTAID.X ;  /* 0x0000000000037919 */ /* 0x000e220000002500 */
[----:B------:R-:W1:Y:S01]  /*0040*/  LDCU UR4, c[0x0][0x388] ;  /* 0x00007100ff0477ac */ /* 0x000e620008000800 */
[----:B0-----:R-:W-:-:S05]  /*0050*/  IMAD R0, R3, UR6, R0 ;  /* 0x0000000603007c24 */ /* 0x001fca000f8e0200 */
[----:B-1----:R-:W-:-:S13]  /*0060*/  ISETP.GE.AND P0, PT, R0, UR4, PT ;  /* 0x0000000400007c0c */ /* 0x002fda000bf06270 */
[----:B------:R-:W-:Y:S05]  /*0070*/  @P0 EXIT ;  /* 0x000000000000094d */ /* 0x000fea0003800000 */
[----:B------:R-:W0:Y:S01]  /*0080*/  LDC.64 R2, c[0x0][0x380] ;  /* 0x0000e000ff027b82 */ /* 0x000e220000000a00 */
[----:B------:R-:W1:Y:S01]  /*0090*/  LDCU.64 UR4, c[0x0][0x358] ;  /* 0x00006b00ff0477ac */ /* 0x000e620008000a00 */
[----:B------:R-:W2:Y:S01]  /*00a0*/  LDCU UR9, c[0x0][0x388] ;  /* 0x00007100ff0977ac */ /* 0x000ea20008000800 */
[----:B------:R-:W3:Y:S01]  /*00b0*/  LDCU UR7, c[0x0][0x390] ;  /* 0x00007200ff0777ac */ /* 0x000ee20008000800 */
[----:B------:R-:W4:Y:S02]  /*00c0*/  LDCU UR8, c[0x0][0x38c] ;  /* 0x00007180ff0877ac */ /* 0x000f240008000800 */
.L_x_3:
[----:B0--3--:R-:W-:Y:S01]  /*00d0*/  LOP3.LUT R7, R0, UR7, RZ, 0x3c, !PT ;  /* 0x0000000700077c12 */ /* 0x009fe2000f8e3cff */
[----:B------:R-:W-:Y:S03]  /*00e0*/  BSSY.RECONVERGENT B0, `(.L_x_0) ;  /* 0x0000015000007945 */ /* 0x000fe60003800200 */
[----:B------:R-:W-:-:S13]  /*00f0*/  ISETP.GT.AND P0, PT, R7, R0, PT ;  /* 0x000000000700720c */ /* 0x000fda0003f04270 */
[----:B------:R-:W-:Y:S05]  /*0100*/  @!P0 BRA `(.L_x_1) ;  /* 0x0000000000488947 */ /* 0x000fea0003800000 */
[----:B----4-:R-:W-:-:S13]  /*0110*/  LOP3.LUT P0, RZ, R0, UR8, RZ, 0xc0, !PT ;  /* 0x0000000800ff7c12 */ /* 0x010fda000f80c0ff */
[----:B------:R-:W-:Y:S05]  /*0120*/  @P0 BRA `(.L_x_2) ;  /* 0x0000000000240947 */ /* 0x000fea0003800000 */
[----:B0-----:R-:W-:-:S04]  /*0130*/  IMAD.WIDE R4, R0, 0x4, R2 ;  /* 0x0000000400047825 */ /* 0x001fc800078e0202 */
[----:B------:R-:W-:Y:S01]  /*0140*/  IMAD.WIDE R6, R7, 0x4, R2 ;  /* 0x0000000407067825 */ /* 0x000fe200078e0202 */
[----:B-1----:R-:W3:Y:S04]  /*0150*/  LDG.E R9, desc[UR4][R4.64] ;  /* 0x0000000404097981 */ /* 0x002ee8000c1e1900 */
[----:B------:R-:W3:Y:S02]  /*0160*/  LDG.E R8, desc[UR4][R6.64] ;  /* 0x0000000406087981 */ /* 0x000ee4000c1e1900 */
[----:B---3--:R-:W-:-:S13]  /*0170*/  ISETP.GT.AND P0, PT, R9, R8, PT ;  /* 0x000000080900720c */ /* 0x008fda0003f04270 */
[----:B------:R-:W-:Y:S05]  /*0180*/  @!P0 BRA `(.L_x_1) ;  /* 0x0000000000288947 */ /* 0x000fea0003800000 */
[----:B------:R0:W-:Y:S04]  /*0190*/  STG.E desc[UR4][R4.64], R8 ;  /* 0x0000000804007986 */ /* 0x0001e8000c101904 */
[----:B------:R0:W-:Y:S01]  /*01a0*/  STG.E desc[UR4][R6.64], R9 ;  /* 0x0000000906007986 */ /* 0x0001e2000c101904 */
[----:B------:R-:W-:Y:S05]  /*01b0*/  BRA `(.L_x_1) ;  /* 0x00000000001c7947 */ /* 0x000fea0003800000 */
.L_x_2:
[----:B0-----:R-:W-:-:S04]  /*01c0*/  IMAD.WIDE R6, R7, 0x4, R2 ;  /* 0x0000000407067825 */ /* 0x001fc800078e0202 */
[----:B------:R-:W-:Y:S01]  /*01d0*/  IMAD.WIDE R4, R0, 0x4, R2 ;  /* 0x0000000400047825 */ /* 0x000fe200078e0202 */
[----:B-1----:R-:W3:Y:S04]  /*01e0*/  LDG.E R8, desc[UR4][R6.64] ;  /* 0x0000000406087981 */ /* 0x002ee8000c1e1900 */
[----:B------:R-:W3:Y:S02]  /*01f0*/  LDG.E R9, desc[UR4][R4.64] ;  /* 0x0000000404097981 */ /* 0x000ee4000c1e1900 */
[----:B---3--:R-:W-:-:S13]  /*0200*/  ISETP.GE.AND P0, PT, R9, R8, PT ;  /* 0x000000080900720c */ /* 0x008fda0003f06270 */
[----:B------:R3:W-:Y:S04]  /*0210*/  @!P0 STG.E desc[UR4][R4.64], R8 ;  /* 0x0000000804008986 */ /* 0x0007e8000c101904 */
[----:B------:R3:W-:Y:S02]  /*0220*/  @!P0 STG.E desc[UR4][R6.64], R9 ;  /* 0x0000000906008986 */ /* 0x0007e4000c101904 */
.L_x_1:
[----:B-12-4-:R-:W-:Y:S05]  /*0230*/  BSYNC.RECONVERGENT B0 ;  /* 0x0000000000007941 */ /* 0x016fea0003800200 */
.L_x_0:
[----:B------:R-:W-:-:S05]  /*0240*/  VIADD R0, R0, UR6 ;  /* 0x0000000600007c36 */ /* 0x000fca0008000000 */
[----:B------:R-:W-:-:S13]  /*0250*/  ISETP.GE.AND P0, PT, R0, UR9, PT ;  /* 0x0000000900007c0c */ /* 0x000fda000bf06270 */
[----:B------:R-:W-:Y:S05]  /*0260*/  @!P0 BRA `(.L_x_3) ;  /* 0xfffffffc00988947 */ /* 0x000fea000383ffff */
[----:B------:R-:W-:Y:S05]  /*0270*/  EXIT ;  /* 0x000000000000794d */ /* 0x000fea0003800000 */
.L_x_4:
[----:B------:R-:W-:-:S00]  /*0280*/  BRA `(.L_x_4) ;  /* 0xfffffffc00fc7947 */ /* 0x000fc0000383ffff */
[----:B------:R-:W-:-:S00]  /*0290*/  NOP ;  /* 0x0000000000007918 */ /* 0x000fc00000000000 */
        /* <DEDUP_REMOVED lines=14> */
.L_x_5:


//--------------------- .nv.shared.reserved.0     --------------------------
	.section	.nv.shared.reserved.0,"aw",@nobits
	.weak		__nv_reservedSMEM_offset_0_alias
	.size		__nv_reservedSMEM_offset_0_alias, 0, 64
	.other		__nv_reservedSMEM_offset_0_alias,@"STO_CUDA_RESERVED_SHARED STV_DEFAULT"
__nv_reservedSMEM_offset_0_alias:
	.zero		0
	.zero		64


//--------------------- .nv.constant0._Z14compareAndSwapPiiii --------------------------
	.section	.nv.constant0._Z14compareAndSwapPiiii,"a",@progbits
	.sectionflags	@""
	.align	4
.nv.constant0._Z14compareAndSwapPiiii:
	.zero		916


//--------------------- SYMBOLS --------------------------

	.type		.nv.reservedSmem.offset0,@object
	.size		.nv.reservedSmem.offset0,0x4
